//
// Generated by NVIDIA NVVM Compiler
//
// Compiler Build ID: CL-36424714
// Cuda compilation tools, release 13.0, V13.0.88
// Based on NVVM 20.0.0
//

.version 9.0
.target sm_100
.address_size 64

	// .globl	_Z6GPUaddPiii

.visible .entry _Z6GPUaddPiii(
	.param .u64 .ptr .align 1 _Z6GPUaddPiii_param_0,
	.param .u32 _Z6GPUaddPiii_param_1,
	.param .u32 _Z6GPUaddPiii_param_2
)
{
	.reg .pred 	%p<10>;
	.reg .b32 	%r<82>;
	.reg .b64 	%rd<16>;

	ld.param.u64 	%rd8, [_Z6GPUaddPiii_param_0];
	ld.param.u32 	%r16, [_Z6GPUaddPiii_param_1];
	ld.param.u32 	%r17, [_Z6GPUaddPiii_param_2];
	cvta.to.global.u64 	%rd1, %rd8;
	setp.lt.s32 	%p1, %r16, 1;
	@%p1 bra 	$L__BB0_13;
	and.b32  	%r1, %r16, 15;
	setp.lt.u32 	%p2, %r16, 16;
	mov.b32 	%r79, 0;
	@%p2 bra 	$L__BB0_4;
	and.b32  	%r79, %r16, 2147483632;
	neg.s32 	%r77, %r79;
	add.s64 	%rd14, %rd1, 32;
$L__BB0_3:
	.pragma "nounroll";
	ld.global.u32 	%r19, [%rd14+-32];
	add.s32 	%r20, %r19, %r17;
	st.global.u32 	[%rd14+-32], %r20;
	ld.global.u32 	%r21, [%rd14+-28];
	add.s32 	%r22, %r21, %r17;
	st.global.u32 	[%rd14+-28], %r22;
	ld.global.u32 	%r23, [%rd14+-24];
	add.s32 	%r24, %r23, %r17;
	st.global.u32 	[%rd14+-24], %r24;
	ld.global.u32 	%r25, [%rd14+-20];
	add.s32 	%r26, %r25, %r17;
	st.global.u32 	[%rd14+-20], %r26;
	ld.global.u32 	%r27, [%rd14+-16];
	add.s32 	%r28, %r27, %r17;
	st.global.u32 	[%rd14+-16], %r28;
	ld.global.u32 	%r29, [%rd14+-12];
	add.s32 	%r30, %r29, %r17;
	st.global.u32 	[%rd14+-12], %r30;
	ld.global.u32 	%r31, [%rd14+-8];
	add.s32 	%r32, %r31, %r17;
	st.global.u32 	[%rd14+-8], %r32;
	ld.global.u32 	%r33, [%rd14+-4];
	add.s32 	%r34, %r33, %r17;
	st.global.u32 	[%rd14+-4], %r34;
	ld.global.u32 	%r35, [%rd14];
	add.s32 	%r36, %r35, %r17;
	st.global.u32 	[%rd14], %r36;
	ld.global.u32 	%r37, [%rd14+4];
	add.s32 	%r38, %r37, %r17;
	st.global.u32 	[%rd14+4], %r38;
	ld.global.u32 	%r39, [%rd14+8];
	add.s32 	%r40, %r39, %r17;
	st.global.u32 	[%rd14+8], %r40;
	ld.global.u32 	%r41, [%rd14+12];
	add.s32 	%r42, %r41, %r17;
	st.global.u32 	[%rd14+12], %r42;
	ld.global.u32 	%r43, [%rd14+16];
	add.s32 	%r44, %r43, %r17;
	st.global.u32 	[%rd14+16], %r44;
	ld.global.u32 	%r45, [%rd14+20];
	add.s32 	%r46, %r45, %r17;
	st.global.u32 	[%rd14+20], %r46;
	ld.global.u32 	%r47, [%rd14+24];
	add.s32 	%r48, %r47, %r17;
	st.global.u32 	[%rd14+24], %r48;
	ld.global.u32 	%r49, [%rd14+28];
	add.s32 	%r50, %r49, %r17;
	st.global.u32 	[%rd14+28], %r50;
	add.s32 	%r77, %r77, 16;
	add.s64 	%rd14, %rd14, 64;
	setp.ne.s32 	%p3, %r77, 0;
	@%p3 bra 	$L__BB0_3;
$L__BB0_4:
	setp.eq.s32 	%p4, %r1, 0;
	@%p4 bra 	$L__BB0_13;
	and.b32  	%r7, %r16, 7;
	setp.lt.u32 	%p5, %r1, 8;
	@%p5 bra 	$L__BB0_7;
	mul.wide.u32 	%rd9, %r79, 4;
	add.s64 	%rd10, %rd1, %rd9;
	ld.global.u32 	%r51, [%rd10];
	add.s32 	%r52, %r51, %r17;
	st.global.u32 	[%rd10], %r52;
	ld.global.u32 	%r53, [%rd10+4];
	add.s32 	%r54, %r53, %r17;
	st.global.u32 	[%rd10+4], %r54;
	ld.global.u32 	%r55, [%rd10+8];
	add.s32 	%r56, %r55, %r17;
	st.global.u32 	[%rd10+8], %r56;
	ld.global.u32 	%r57, [%rd10+12];
	add.s32 	%r58, %r57, %r17;
	st.global.u32 	[%rd10+12], %r58;
	ld.global.u32 	%r59, [%rd10+16];
	add.s32 	%r60, %r59, %r17;
	st.global.u32 	[%rd10+16], %r60;
	ld.global.u32 	%r61, [%rd10+20];
	add.s32 	%r62, %r61, %r17;
	st.global.u32 	[%rd10+20], %r62;
	ld.global.u32 	%r63, [%rd10+24];
	add.s32 	%r64, %r63, %r17;
	st.global.u32 	[%rd10+24], %r64;
	ld.global.u32 	%r65, [%rd10+28];
	add.s32 	%r66, %r65, %r17;
	st.global.u32 	[%rd10+28], %r66;
	add.s32 	%r79, %r79, 8;
$L__BB0_7:
	setp.eq.s32 	%p6, %r7, 0;
	@%p6 bra 	$L__BB0_13;
	and.b32  	%r10, %r16, 3;
	setp.lt.u32 	%p7, %r7, 4;
	@%p7 bra 	$L__BB0_10;
	mul.wide.u32 	%rd11, %r79, 4;
	add.s64 	%rd12, %rd1, %rd11;
	ld.global.u32 	%r67, [%rd12];
	add.s32 	%r68, %r67, %r17;
	st.global.u32 	[%rd12], %r68;
	ld.global.u32 	%r69, [%rd12+4];
	add.s32 	%r70, %r69, %r17;
	st.global.u32 	[%rd12+4], %r70;
	ld.global.u32 	%r71, [%rd12+8];
	add.s32 	%r72, %r71, %r17;
	st.global.u32 	[%rd12+8], %r72;
	ld.global.u32 	%r73, [%rd12+12];
	add.s32 	%r74, %r73, %r17;
	st.global.u32 	[%rd12+12], %r74;
	add.s32 	%r79, %r79, 4;
$L__BB0_10:
	setp.eq.s32 	%p8, %r10, 0;
	@%p8 bra 	$L__BB0_13;
	mul.wide.u32 	%rd13, %r79, 4;
	add.s64 	%rd15, %rd1, %rd13;
	neg.s32 	%r81, %r10;
$L__BB0_12:
	.pragma "nounroll";
	ld.global.u32 	%r75, [%rd15];
	add.s32 	%r76, %r75, %r17;
	st.global.u32 	[%rd15], %r76;
	add.s64 	%rd15, %rd15, 4;
	add.s32 	%r81, %r81, 1;
	setp.ne.s32 	%p9, %r81, 0;
	@%p9 bra 	$L__BB0_12;
$L__BB0_13:
	ret;

}


// ===== COMPILED SASS (sm_100) =====

	.target	sm_100

	.elftype	@"ET_EXEC"


//--------------------- .note.nv.tkinfo           --------------------------
	.section	.note.nv.tkinfo,"",@"SHT_NOTE"
	.sectionflags	@"SHF_NOTE_NV_TKINFO"
	.tkinfo
        /*0018*/ 	.word	0x00000002
        /*0030*/ 	.string	""
        /*0030*/ 	.string	"ptxas"
        /*0030*/ 	.string	"Cuda compilation tools, release 13.0, V13.0.88"
        /*0030*/ 	.string	"Build cuda_13.0.r13.0/compiler.36424714_0"
        /*0030*/ 	.string	"-arch sm_100 -m 64 "



//--------------------- .note.nv.cuinfo           --------------------------
	.section	.note.nv.cuinfo,"",@"SHT_NOTE"
	.sectionflags	@"SHF_NOTE_NV_CUINFO"
        /*0018*/ 	.short	0x0002
        /*001a*/ 	.short	0x0064
        /*001c*/ 	.short	0x0082
	.zero		2


//--------------------- .nv.info                  --------------------------
	.section	.nv.info,"",@"SHT_CUDA_INFO"
	.align	4


	//----- nvinfo : EIATTR_REGCOUNT
	.align		4
        /*0000*/ 	.byte	0x04, 0x2f
        /*0002*/ 	.short	(.L_1 - .L_0)
	.align		4
.L_0:
        /*0004*/ 	.word	index@(_Z6GPUaddPiii)
        /*0008*/ 	.word	0x00000020


	//----- nvinfo : EIATTR_FRAME_SIZE
	.align		4
.L_1:
        /*000c*/ 	.byte	0x04, 0x11
        /*000e*/ 	.short	(.L_3 - .L_2)
	.align		4
.L_2:
        /*0010*/ 	.word	index@(_Z6GPUaddPiii)
        /*0014*/ 	.word	0x00000000


	//----- nvinfo : EIATTR_MIN_STACK_SIZE
	.align		4
.L_3:
        /*0018*/ 	.byte	0x04, 0x12
        /*001a*/ 	.short	(.L_5 - .L_4)
	.align		4
.L_4:
        /*001c*/ 	.word	index@(_Z6GPUaddPiii)
        /*0020*/ 	.word	0x00000000
.L_5:


//--------------------- .nv.compat                --------------------------
	.section	.nv.compat,"",@"SHT_CUDA_COMPAT_INFO"
	.align	4
        /*0000*/ 	.byte	0x02, 0x09, 0x00, 0x00, 0x02, 0x02, 0x01, 0x00, 0x02, 0x05, 0x05, 0x00, 0x03, 0x07, 0x01, 0x01
        /*0010*/ 	.byte	0x02, 0x03, 0x00, 0x00, 0x02, 0x06, 0x01, 0x00, 0x04, 0x0b, 0x08, 0x00, 0x09, 0x00, 0x00, 0x00
        /*0020*/ 	.byte	0x00, 0x00, 0x00, 0x00


//--------------------- .nv.info._Z6GPUaddPiii    --------------------------
	.section	.nv.info._Z6GPUaddPiii,"",@"SHT_CUDA_INFO"
	.sectionflags	@""
	.align	4


	//----- nvinfo : EIATTR_CUDA_API_VERSION
	.align		4
        /*0000*/ 	.byte	0x04, 0x37
        /*0002*/ 	.short	(.L_7 - .L_6)
.L_6:
        /*0004*/ 	.word	0x00000082


	//----- nvinfo : EIATTR_KPARAM_INFO
	.align		4
.L_7:
        /*0008*/ 	.byte	0x04, 0x17
        /*000a*/ 	.short	(.L_9 - .L_8)
.L_8:
        /*000c*/ 	.word	0x00000000
        /*0010*/ 	.short	0x0002
        /*0012*/ 	.short	0x000c
        /*0014*/ 	.byte	0x00, 0xf0, 0x11, 0x00


	//----- nvinfo : EIATTR_KPARAM_INFO
	.align		4
.L_9:
        /*0018*/ 	.byte	0x04, 0x17
        /*001a*/ 	.short	(.L_11 - .L_10)
.L_10:
        /*001c*/ 	.word	0x00000000
        /*0020*/ 	.short	0x0001
        /*0022*/ 	.short	0x0008
        /*0024*/ 	.byte	0x00, 0xf0, 0x11, 0x00


	//----- nvinfo : EIATTR_KPARAM_INFO
	.align		4
.L_11:
        /*0028*/ 	.byte	0x04, 0x17
        /*002a*/ 	.short	(.L_13 - .L_12)
.L_12:
        /*002c*/ 	.word	0x00000000
        /*0030*/ 	.short	0x0000
        /*0032*/ 	.short	0x0000
        /*0034*/ 	.byte	0x00, 0xf5, 0x21, 0x00


	//----- nvinfo : EIATTR_SPARSE_MMA_MASK
	.align		4
.L_13:
        /*0038*/ 	.byte	0x03, 0x50
        /*003a*/ 	.short	0x0000


	//----- nvinfo : EIATTR_MAXREG_COUNT
	.align		4
        /*003c*/ 	.byte	0x03, 0x1b
        /*003e*/ 	.short	0x00ff


	//----- nvinfo : EIATTR_MERCURY_ISA_VERSION
	.align		4
        /*0040*/ 	.byte	0x03, 0x5f
        /*0042*/ 	.short	0x0101


	//----- nvinfo : EIATTR_VRC_CTA_INIT_COUNT
	.align		4
        /*0044*/ 	.byte	0x02, 0x4a
	.zero		1
	.zero		1


	//----- nvinfo : EIATTR_EXIT_INSTR_OFFSETS
	.align		4
        /*0048*/ 	.byte	0x04, 0x1c
        /*004a*/ 	.short	(.L_15 - .L_14)


	//   ....[0]....
.L_14:
        /*004c*/ 	.word	0x00000030


	//   ....[1]....
        /*0050*/ 	.word	0x00000490


	//   ....[2]....
        /*0054*/ 	.word	0x000006a0


	//   ....[3]....
        /*0058*/ 	.word	0x000007f0


	//   ....[4]....
        /*005c*/ 	.word	0x00000900


	//----- nvinfo : EIATTR_CBANK_PARAM_SIZE
	.align		4
.L_15:
        /*0060*/ 	.byte	0x03, 0x19
        /*0062*/ 	.short	0x0010


	//----- nvinfo : EIATTR_PARAM_CBANK
	.align		4
        /*0064*/ 	.byte	0x04, 0x0a
        /*0066*/ 	.short	(.L_17 - .L_16)
	.align		4
.L_16:
        /*0068*/ 	.word	index@(.nv.constant0._Z6GPUaddPiii)
        /*006c*/ 	.short	0x0380
        /*006e*/ 	.short	0x0010


	//----- nvinfo : EIATTR_SW_WAR
	.align		4
.L_17:
        /*0070*/ 	.byte	0x04, 0x36
        /*0072*/ 	.short	(.L_19 - .L_18)
.L_18:
        /*0074*/ 	.word	0x00000008
.L_19:


//--------------------- .nv.callgraph             --------------------------
	.section	.nv.callgraph,"",@"SHT_CUDA_CALLGRAPH"
	.align	4
	.sectionentsize	8
	.align		4
        /*0000*/ 	.word	0x00000000
	.align		4
        /*0004*/ 	.word	0xffffffff
	.align		4
        /*0008*/ 	.word	0x00000000
	.align		4
        /*000c*/ 	.word	0xfffffffe
	.align		4
        /*0010*/ 	.word	0x00000000
	.align		4
        /*0014*/ 	.word	0xfffffffd
	.align		4
        /*0018*/ 	.word	0x00000000
	.align		4
        /*001c*/ 	.word	0xfffffffc


//--------------------- .text._Z6GPUaddPiii       --------------------------
	.section	.text._Z6GPUaddPiii,"ax",@progbits
	.align	128
        .global         _Z6GPUaddPiii
        .type           _Z6GPUaddPiii,@function
        .size           _Z6GPUaddPiii,(.L_x_6 - _Z6GPUaddPiii)
        .other          _Z6GPUaddPiii,@"STO_CUDA_ENTRY STV_DEFAULT"
_Z6GPUaddPiii:
.text._Z6GPUaddPiii:
[----:B------:R-:W-:Y:S08]  /*0000*/  LDC R1, c[0x0][0x37c] ;  /* 0x0000df00ff017b82 */ /* 0x000ff00000000800 */
[----:B------:R-:W0:Y:S02]  /*0010*/  LDC R4, c[0x0][0x388] ;  /* 0x0000e200ff047b82 */ /* 0x000e240000000800 */
[----:B0-----:R-:W-:-:S13]  /*0020*/  ISETP.GE.AND P0, PT, R4, 0x1, PT ;  /* 0x000000010400780c */ /* 0x001fda0003f06270 */
[----:B------:R-:W-:Y:S05]  /*0030*/  @!P0 EXIT ;  /* 0x000000000000894d */ /* 0x000fea0003800000 */
[C---:B------:R-:W-:Y:S01]  /*0040*/  ISETP.GE.U32.AND P1, PT, R4.reuse, 0x10, PT ;  /* 0x000000100400780c */ /* 0x040fe20003f26070 */
[----:B------:R-:W0:Y:S01]  /*0050*/  LDCU.64 UR6, c[0x0][0x358] ;  /* 0x00006b00ff0677ac */ /* 0x000e220008000a00 */
[----:B------:R-:W-:Y:S01]  /*0060*/  LOP3.LUT R28, R4, 0xf, RZ, 0xc0, !PT ;  /* 0x0000000f041c7812 */ /* 0x000fe200078ec0ff */
[----:B------:R-:W-:-:S03]  /*0070*/  IMAD.MOV.U32 R0, RZ, RZ, RZ ;  /* 0x000000ffff007224 */ /* 0x000fc600078e00ff */
[----:B------:R-:W-:-:S07]  /*0080*/  ISETP.NE.AND P0, PT, R28, RZ, PT ;  /* 0x000000ff1c00720c */ /* 0x000fce0003f05270 */
[----:B------:R-:W-:Y:S06]  /*0090*/  @!P1 BRA `(.L_x_0) ;  /* 0x0000000000fc9947 */ /* 0x000fec0003800000 */
[----:B------:R-:W1:Y:S01]  /*00a0*/  LDCU.64 UR4, c[0x0][0x380] ;  /* 0x00007000ff0477ac */ /* 0x000e620008000a00 */
[----:B------:R-:W-:Y:S01]  /*00b0*/  LOP3.LUT R0, R4, 0x7ffffff0, RZ, 0xc0, !PT ;  /* 0x7ffffff004007812 */ /* 0x000fe200078ec0ff */
[----:B------:R-:W2:Y:S04]  /*00c0*/  LDCU UR8, c[0x0][0x38c] ;  /* 0x00007180ff0877ac */ /* 0x000ea80008000800 */
[----:B------:R-:W-:Y:S01]  /*00d0*/  IMAD.MOV R5, RZ, RZ, -R0 ;  /* 0x000000ffff057224 */ /* 0x000fe200078e0a00 */
[----:B-1----:R-:W-:-:S04]  /*00e0*/  UIADD3 UR4, UP0, UPT, UR4, 0x20, URZ ;  /* 0x0000002004047890 */ /* 0x002fc8000ff1e0ff */
[----:B------:R-:W-:Y:S02]  /*00f0*/  UIADD3.X UR5, UPT, UPT, URZ, UR5, URZ, UP0, !UPT ;  /* 0x00000005ff057290 */ /* 0x000fe400087fe4ff */
[----:B------:R-:W-:-:S04]  /*0100*/  MOV R6, UR4 ;  /* 0x0000000400067c02 */ /* 0x000fc80008000f00 */
[----:B--2---:R-:W-:-:S07]  /*0110*/  IMAD.U32 R11, RZ, RZ, UR5 ;  /* 0x00000005ff0b7e24 */ /* 0x004fce000f8e00ff */
.L_x_1:
[----:B-1----:R-:W-:Y:S01]  /*0120*/  IMAD.MOV.U32 R2, RZ, RZ, R6 ;  /* 0x000000ffff027224 */ /* 0x002fe200078e0006 */
[----:B------:R-:W-:-:S05]  /*0130*/  MOV R3, R11 ;  /* 0x0000000b00037202 */ /* 0x000fca0000000f00 */
[----:B0-----:R-:W2:Y:S04]  /*0140*/  LDG.E R14, desc[UR6][R2.64+-0x20] ;  /* 0xffffe006020e7981 */ /* 0x001ea8000c1e1900 */
[----:B------:R-:W3:Y:S04]  /*0150*/  LDG.E R16, desc[UR6][R2.64+-0x1c] ;  /* 0xffffe40602107981 */ /* 0x000ee8000c1e1900 */
[----:B------:R-:W4:Y:S04]  /*0160*/  LDG.E R18, desc[UR6][R2.64+-0x18] ;  /* 0xffffe80602127981 */ /* 0x000f28000c1e1900 */
[----:B------:R-:W5:Y:S04]  /*0170*/  LDG.E R20, desc[UR6][R2.64+-0x14] ;  /* 0xffffec0602147981 */ /* 0x000f68000c1e1900 */
        /* <DEDUP_REMOVED lines=11> */
[----:B------:R-:W5:Y:S01]  /*0230*/  LDG.E R7, desc[UR6][R2.64+0x1c] ;  /* 0x00001c0602077981 */ /* 0x000f62000c1e1900 */
[----:B------:R-:W-:-:S05]  /*0240*/  VIADD R5, R5, 0x10 ;  /* 0x0000001005057836 */ /* 0x000fca0000000000 */
[----:B------:R-:W-:Y:S01]  /*0250*/  ISETP.NE.AND P1, PT, R5, RZ, PT ;  /* 0x000000ff0500720c */ /* 0x000fe20003f25270 */
[----:B--2---:R-:W-:Y:S02]  /*0260*/  VIADD R15, R14, UR8 ;  /* 0x000000080e0f7c36 */ /* 0x004fe40008000000 */
[----:B---3--:R-:W-:-:S03]  /*0270*/  VIADD R17, R16, UR8 ;  /* 0x0000000810117c36 */ /* 0x008fc60008000000 */
[----:B------:R0:W-:Y:S01]  /*0280*/  STG.E desc[UR6][R2.64+-0x20], R15 ;  /* 0xffffe00f02007986 */ /* 0x0001e2000c101906 */
[----:B----4-:R-:W-:-:S03]  /*0290*/  IADD3 R19, PT, PT, R18, UR8, RZ ;  /* 0x0000000812137c10 */ /* 0x010fc6000fffe0ff */
[----:B------:R1:W-:Y:S01]  /*02a0*/  STG.E desc[UR6][R2.64+-0x1c], R17 ;  /* 0xffffe41102007986 */ /* 0x0003e2000c101906 */
[----:B-----5:R-:W-:-:S03]  /*02b0*/  VIADD R21, R20, UR8 ;  /* 0x0000000814157c36 */ /* 0x020fc60008000000 */
[----:B------:R2:W-:Y:S01]  /*02c0*/  STG.E desc[UR6][R2.64+-0x18], R19 ;  /* 0xffffe81302007986 */ /* 0x0005e2000c101906 */
[----:B------:R-:W-:-:S03]  /*02d0*/  VIADD R23, R22, UR8 ;  /* 0x0000000816177c36 */ /* 0x000fc60008000000 */
[----:B------:R3:W-:Y:S01]  /*02e0*/  STG.E desc[UR6][R2.64+-0x14], R21 ;  /* 0xffffec1502007986 */ /* 0x0007e2000c101906 */
[----:B------:R-:W-:-:S03]  /*02f0*/  IADD3 R25, PT, PT, R24, UR8, RZ ;  /* 0x0000000818197c10 */ /* 0x000fc6000fffe0ff */
[----:B------:R-:W-:Y:S01]  /*0300*/  STG.E desc[UR6][R2.64+-0x10], R23 ;  /* 0xfffff01702007986 */ /* 0x000fe2000c101906 */
[----:B0-----:R-:W-:-:S03]  /*0310*/  VIADD R15, R26, UR8 ;  /* 0x000000081a0f7c36 */ /* 0x001fc60008000000 */
[----:B------:R-:W-:Y:S01]  /*0320*/  STG.E desc[UR6][R2.64+-0xc], R25 ;  /* 0xfffff41902007986 */ /* 0x000fe2000c101906 */
[----:B------:R-:W-:-:S03]  /*0330*/  VIADD R27, R27, UR8 ;  /* 0x000000081b1b7c36 */ /* 0x000fc60008000000 */
[----:B------:R-:W-:Y:S01]  /*0340*/  STG.E desc[UR6][R2.64+-0x8], R15 ;  /* 0xfffff80f02007986 */ /* 0x000fe2000c101906 */
[----:B------:R-:W-:-:S03]  /*0350*/  IADD3 R13, PT, PT, R13, UR8, RZ ;  /* 0x000000080d0d7c10 */ /* 0x000fc6000fffe0ff */
[----:B------:R-:W-:Y:S01]  /*0360*/  STG.E desc[UR6][R2.64+-0x4], R27 ;  /* 0xfffffc1b02007986 */ /* 0x000fe2000c101906 */
[----:B------:R-:W-:-:S03]  /*0370*/  VIADD R29, R12, UR8 ;  /* 0x000000080c1d7c36 */ /* 0x000fc60008000000 */
[----:B------:R-:W-:Y:S01]  /*0380*/  STG.E desc[UR6][R2.64], R13 ;  /* 0x0000000d02007986 */ /* 0x000fe2000c101906 */
[----:B------:R-:W-:-:S03]  /*0390*/  VIADD R11, R11, UR8 ;  /* 0x000000080b0b7c36 */ /* 0x000fc60008000000 */
[----:B------:R-:W-:Y:S01]  /*03a0*/  STG.E desc[UR6][R2.64+0x4], R29 ;  /* 0x0000041d02007986 */ /* 0x000fe2000c101906 */
[----:B-1----:R-:W-:-:S03]  /*03b0*/  IADD3 R17, PT, PT, R10, UR8, RZ ;  /* 0x000000080a117c10 */ /* 0x002fc6000fffe0ff */
[----:B------:R0:W-:Y:S01]  /*03c0*/  STG.E desc[UR6][R2.64+0x8], R11 ;  /* 0x0000080b02007986 */ /* 0x0001e2000c101906 */
[----:B--2---:R-:W-:Y:S01]  /*03d0*/  VIADD R19, R6, UR8 ;  /* 0x0000000806137c36 */ /* 0x004fe20008000000 */
[----:B------:R-:W-:Y:S02]  /*03e0*/  IADD3 R6, P2, PT, R2, 0x40, RZ ;  /* 0x0000004002067810 */ /* 0x000fe40007f5e0ff */
[----:B------:R1:W-:Y:S01]  /*03f0*/  STG.E desc[UR6][R2.64+0xc], R17 ;  /* 0x00000c1102007986 */ /* 0x0003e2000c101906 */
[----:B------:R-:W-:-:S03]  /*0400*/  VIADD R9, R9, UR8 ;  /* 0x0000000809097c36 */ /* 0x000fc60008000000 */
[----:B------:R1:W-:Y:S01]  /*0410*/  STG.E desc[UR6][R2.64+0x10], R19 ;  /* 0x0000101302007986 */ /* 0x0003e2000c101906 */
[----:B---3--:R-:W-:-:S03]  /*0420*/  IADD3 R21, PT, PT, R8, UR8, RZ ;  /* 0x0000000808157c10 */ /* 0x008fc6000fffe0ff */
[----:B------:R1:W-:Y:S01]  /*0430*/  STG.E desc[UR6][R2.64+0x14], R9 ;  /* 0x0000140902007986 */ /* 0x0003e2000c101906 */
[----:B0-----:R-:W-:Y:S01]  /*0440*/  IADD3.X R11, PT, PT, RZ, R3, RZ, P2, !PT ;  /* 0x00000003ff0b7210 */ /* 0x001fe200017fe4ff */
[----:B------:R-:W-:Y:S02]  /*0450*/  VIADD R7, R7, UR8 ;  /* 0x0000000807077c36 */ /* 0x000fe40008000000 */
[----:B------:R1:W-:Y:S04]  /*0460*/  STG.E desc[UR6][R2.64+0x18], R21 ;  /* 0x0000181502007986 */ /* 0x0003e8000c101906 */
[----:B------:R1:W-:Y:S01]  /*0470*/  STG.E desc[UR6][R2.64+0x1c], R7 ;  /* 0x00001c0702007986 */ /* 0x0003e2000c101906 */
[----:B------:R-:W-:Y:S05]  /*0480*/  @P1 BRA `(.L_x_1) ;  /* 0xfffffffc00241947 */ /* 0x000fea000383ffff */
.L_x_0:
[----:B0-----:R-:W-:Y:S05]  /*0490*/  @!P0 EXIT ;  /* 0x000000000000894d */ /* 0x001fea0003800000 */
[----:B------:R-:W-:Y:S02]  /*04a0*/  ISETP.GE.U32.AND P0, PT, R28, 0x8, PT ;  /* 0x000000081c00780c */ /* 0x000fe40003f06070 */
[----:B------:R-:W-:-:S04]  /*04b0*/  LOP3.LUT R20, R4, 0x7, RZ, 0xc0, !PT ;  /* 0x0000000704147812 */ /* 0x000fc800078ec0ff */
[----:B------:R-:W-:-:S07]  /*04c0*/  ISETP.NE.AND P1, PT, R20, RZ, PT ;  /* 0x000000ff1400720c */ /* 0x000fce0003f25270 */
[----:B------:R-:W-:Y:S06]  /*04d0*/  @!P0 BRA `(.L_x_2) ;  /* 0x0000000000708947 */ /* 0x000fec0003800000 */
[----:B-1----:R-:W0:Y:S01]  /*04e0*/  LDC.64 R2, c[0x0][0x380] ;  /* 0x0000e000ff027b82 */ /* 0x002e220000000a00 */
[----:B------:R-:W1:Y:S01]  /*04f0*/  LDCU UR4, c[0x0][0x38c] ;  /* 0x00007180ff0477ac */ /* 0x000e620008000800 */
[----:B0-----:R-:W-:-:S05]  /*0500*/  IMAD.WIDE.U32 R2, R0, 0x4, R2 ;  /* 0x0000000400027825 */ /* 0x001fca00078e0002 */
[----:B------:R-:W1:Y:S04]  /*0510*/  LDG.E R5, desc[UR6][R2.64] ;  /* 0x0000000602057981 */ /* 0x000e68000c1e1900 */
[----:B------:R-:W2:Y:S04]  /*0520*/  LDG.E R6, desc[UR6][R2.64+0x4] ;  /* 0x0000040602067981 */ /* 0x000ea8000c1e1900 */
[----:B------:R-:W3:Y:S04]  /*0530*/  LDG.E R8, desc[UR6][R2.64+0x8] ;  /* 0x0000080602087981 */ /* 0x000ee8000c1e1900 */
[----:B------:R-:W4:Y:S04]  /*0540*/  LDG.E R10, desc[UR6][R2.64+0xc] ;  /* 0x00000c06020a7981 */ /* 0x000f28000c1e1900 */
[----:B------:R-:W5:Y:S04]  /*0550*/  LDG.E R12, desc[UR6][R2.64+0x10] ;  /* 0x00001006020c7981 */ /* 0x000f68000c1e1900 */
[----:B------:R-:W5:Y:S04]  /*0560*/  LDG.E R14, desc[UR6][R2.64+0x14] ;  /* 0x00001406020e7981 */ /* 0x000f68000c1e1900 */
[----:B------:R-:W5:Y:S04]  /*0570*/  LDG.E R16, desc[UR6][R2.64+0x18] ;  /* 0x0000180602107981 */ /* 0x000f68000c1e1900 */
[----:B------:R-:W5:Y:S01]  /*0580*/  LDG.E R18, desc[UR6][R2.64+0x1c] ;  /* 0x00001c0602127981 */ /* 0x000f62000c1e1900 */
[----:B------:R-:W-:-:S02]  /*0590*/  VIADD R0, R0, 0x8 ;  /* 0x0000000800007836 */ /* 0x000fc40000000000 */
[----:B-1----:R-:W-:Y:S02]  /*05a0*/  VIADD R5, R5, UR4 ;  /* 0x0000000405057c36 */ /* 0x002fe40008000000 */
[----:B--2---:R-:W-:-:S03]  /*05b0*/  VIADD R7, R6, UR4 ;  /* 0x0000000406077c36 */ /* 0x004fc60008000000 */
[----:B------:R0:W-:Y:S01]  /*05c0*/  STG.E desc[UR6][R2.64], R5 ;  /* 0x0000000502007986 */ /* 0x0001e2000c101906 */
[----:B---3--:R-:W-:-:S03]  /*05d0*/  IADD3 R9, PT, PT, R8, UR4, RZ ;  /* 0x0000000408097c10 */ /* 0x008fc6000fffe0ff */
[----:B------:R0:W-:Y:S01]  /*05e0*/  STG.E desc[UR6][R2.64+0x4], R7 ;  /* 0x0000040702007986 */ /* 0x0001e2000c101906 */
[----:B----4-:R-:W-:-:S03]  /*05f0*/  VIADD R11, R10, UR4 ;  /* 0x000000040a0b7c36 */ /* 0x010fc60008000000 */
[----:B------:R0:W-:Y:S01]  /*0600*/  STG.E desc[UR6][R2.64+0x8], R9 ;  /* 0x0000080902007986 */ /* 0x0001e2000c101906 */
[----:B-----5:R-:W-:-:S03]  /*0610*/  VIADD R13, R12, UR4 ;  /* 0x000000040c0d7c36 */ /* 0x020fc60008000000 */
[----:B------:R0:W-:Y:S01]  /*0620*/  STG.E desc[UR6][R2.64+0xc], R11 ;  /* 0x00000c0b02007986 */ /* 0x0001e2000c101906 */
[----:B------:R-:W-:-:S03]  /*0630*/  IADD3 R15, PT, PT, R14, UR4, RZ ;  /* 0x000000040e0f7c10 */ /* 0x000fc6000fffe0ff */
[----:B------:R0:W-:Y:S01]  /*0640*/  STG.E desc[UR6][R2.64+0x10], R13 ;  /* 0x0000100d02007986 */ /* 0x0001e2000c101906 */
[----:B------:R-:W-:-:S03]  /*0650*/  VIADD R17, R16, UR4 ;  /* 0x0000000410117c36 */ /* 0x000fc60008000000 */
[----:B------:R0:W-:Y:S01]  /*0660*/  STG.E desc[UR6][R2.64+0x14], R15 ;  /* 0x0000140f02007986 */ /* 0x0001e2000c101906 */
[----:B------:R-:W-:-:S03]  /*0670*/  IADD3 R19, PT, PT, R18, UR4, RZ ;  /* 0x0000000412137c10 */ /* 0x000fc6000fffe0ff */
[----:B------:R0:W-:Y:S04]  /*0680*/  STG.E desc[UR6][R2.64+0x18], R17 ;  /* 0x0000181102007986 */ /* 0x0001e8000c101906 */
[----:B------:R0:W-:Y:S02]  /*0690*/  STG.E desc[UR6][R2.64+0x1c], R19 ;  /* 0x00001c1302007986 */ /* 0x0001e4000c101906 */
.L_x_2:
[----:B------:R-:W-:Y:S05]  /*06a0*/  @!P1 EXIT ;  /* 0x000000000000994d */ /* 0x000fea0003800000 */
[----:B------:R-:W-:Y:S02]  /*06b0*/  ISETP.GE.U32.AND P0, PT, R20, 0x4, PT ;  /* 0x000000041400780c */ /* 0x000fe40003f06070 */
[----:B------:R-:W-:-:S04]  /*06c0*/  LOP3.LUT R4, R4, 0x3, RZ, 0xc0, !PT ;  /* 0x0000000304047812 */ /* 0x000fc800078ec0ff */
[----:B------:R-:W-:-:S07]  /*06d0*/  ISETP.NE.AND P1, PT, R4, RZ, PT ;  /* 0x000000ff0400720c */ /* 0x000fce0003f25270 */
[----:B------:R-:W-:Y:S06]  /*06e0*/  @!P0 BRA `(.L_x_3) ;  /* 0x0000000000408947 */ /* 0x000fec0003800000 */
[----:B01----:R-:W0:Y:S01]  /*06f0*/  LDC.64 R2, c[0x0][0x380] ;  /* 0x0000e000ff027b82 */ /* 0x003e220000000a00 */
[----:B------:R-:W1:Y:S01]  /*0700*/  LDCU UR4, c[0x0][0x38c] ;  /* 0x00007180ff0477ac */ /* 0x000e620008000800 */
[----:B0-----:R-:W-:-:S05]  /*0710*/  IMAD.WIDE.U32 R2, R0, 0x4, R2 ;  /* 0x0000000400027825 */ /* 0x001fca00078e0002 */
[----:B------:R-:W1:Y:S04]  /*0720*/  LDG.E R5, desc[UR6][R2.64] ;  /* 0x0000000602057981 */ /* 0x000e68000c1e1900 */
[----:B------:R-:W2:Y:S04]  /*0730*/  LDG.E R6, desc[UR6][R2.64+0x4] ;  /* 0x0000040602067981 */ /* 0x000ea8000c1e1900 */
[----:B------:R-:W3:Y:S04]  /*0740*/  LDG.E R8, desc[UR6][R2.64+0x8] ;  /* 0x0000080602087981 */ /* 0x000ee8000c1e1900 */
[----:B------:R-:W4:Y:S01]  /*0750*/  LDG.E R10, desc[UR6][R2.64+0xc] ;  /* 0x00000c06020a7981 */ /* 0x000f22000c1e1900 */
[----:B------:R-:W-:-:S02]  /*0760*/  IADD3 R0, PT, PT, R0, 0x4, RZ ;  /* 0x0000000400007810 */ /* 0x000fc40007ffe0ff */
[----:B-1----:R-:W-:Y:S01]  /*0770*/  IADD3 R5, PT, PT, R5, UR4, RZ ;  /* 0x0000000405057c10 */ /* 0x002fe2000fffe0ff */
[----:B--2---:R-:W-:-:S04]  /*0780*/  VIADD R7, R6, UR4 ;  /* 0x0000000406077c36 */ /* 0x004fc80008000000 */
[----:B------:R2:W-:Y:S01]  /*0790*/  STG.E desc[UR6][R2.64], R5 ;  /* 0x0000000502007986 */ /* 0x0005e2000c101906 */
[----:B---3--:R-:W-:-:S03]  /*07a0*/  IADD3 R9, PT, PT, R8, UR4, RZ ;  /* 0x0000000408097c10 */ /* 0x008fc6000fffe0ff */
[----:B------:R2:W-:Y:S01]  /*07b0*/  STG.E desc[UR6][R2.64+0x4], R7 ;  /* 0x0000040702007986 */ /* 0x0005e2000c101906 */
[----:B----4-:R-:W-:-:S03]  /*07c0*/  VIADD R11, R10, UR4 ;  /* 0x000000040a0b7c36 */ /* 0x010fc60008000000 */
[----:B------:R2:W-:Y:S04]  /*07d0*/  STG.E desc[UR6][R2.64+0x8], R9 ;  /* 0x0000080902007986 */ /* 0x0005e8000c101906 */
[----:B------:R2:W-:Y:S02]  /*07e0*/  STG.E desc[UR6][R2.64+0xc], R11 ;  /* 0x00000c0b02007986 */ /* 0x0005e4000c101906 */
.L_x_3:
[----:B------:R-:W-:Y:S05]  /*07f0*/  @!P1 EXIT ;  /* 0x000000000000994d */ /* 0x000fea0003800000 */
[----:B012---:R-:W0:Y:S01]  /*0800*/  LDC.64 R2, c[0x0][0x380] ;  /* 0x0000e000ff027b82 */ /* 0x007e220000000a00 */
[----:B------:R-:W-:Y:S01]  /*0810*/  IMAD.MOV R4, RZ, RZ, -R4 ;  /* 0x000000ffff047224 */ /* 0x000fe200078e0a04 */
[----:B------:R-:W1:Y:S01]  /*0820*/  LDCU UR4, c[0x0][0x38c] ;  /* 0x00007180ff0477ac */ /* 0x000e620008000800 */
[----:B0-----:R-:W-:-:S04]  /*0830*/  IMAD.WIDE.U32 R2, R0, 0x4, R2 ;  /* 0x0000000400027825 */ /* 0x001fc800078e0002 */
[----:B------:R-:W-:Y:S01]  /*0840*/  IMAD.MOV.U32 R0, RZ, RZ, R2 ;  /* 0x000000ffff007224 */ /* 0x000fe200078e0002 */
[----:B-1----:R-:W-:-:S07]  /*0850*/  MOV R7, R3 ;  /* 0x0000000300077202 */ /* 0x002fce0000000f00 */
.L_x_4:
[----:B0-----:R-:W-:Y:S01]  /*0860*/  MOV R2, R0 ;  /* 0x0000000000027202 */ /* 0x001fe20000000f00 */
[----:B------:R-:W-:-:S05]  /*0870*/  IMAD.MOV.U32 R3, RZ, RZ, R7 ;  /* 0x000000ffff037224 */ /* 0x000fca00078e0007 */
[----:B------:R-:W2:Y:S01]  /*0880*/  LDG.E R0, desc[UR6][R2.64] ;  /* 0x0000000602007981 */ /* 0x000ea2000c1e1900 */
[----:B------:R-:W-:-:S05]  /*0890*/  VIADD R4, R4, 0x1 ;  /* 0x0000000104047836 */ /* 0x000fca0000000000 */
[----:B------:R-:W-:Y:S02]  /*08a0*/  ISETP.NE.AND P0, PT, R4, RZ, PT ;  /* 0x000000ff0400720c */ /* 0x000fe40003f05270 */
[----:B--2---:R-:W-:Y:S02]  /*08b0*/  IADD3 R5, PT, PT, R0, UR4, RZ ;  /* 0x0000000400057c10 */ /* 0x004fe4000fffe0ff */
[----:B------:R-:W-:-:S03]  /*08c0*/  IADD3 R0, P1, PT, R2, 0x4, RZ ;  /* 0x0000000402007810 */ /* 0x000fc60007f3e0ff */
[----:B------:R0:W-:Y:S01]  /*08d0*/  STG.E desc[UR6][R2.64], R5 ;  /* 0x0000000502007986 */ /* 0x0001e2000c101906 */
[----:B------:R-:W-:-:S05]  /*08e0*/  IADD3.X R7, PT, PT, RZ, R3, RZ, P1, !PT ;  /* 0x00000003ff077210 */ /* 0x000fca0000ffe4ff */
[----:B------:R-:W-:Y:S05]  /*08f0*/  @P0 BRA `(.L_x_4) ;  /* 0xfffffffc00d80947 */ /* 0x000fea000383ffff */
[----:B------:R-:W-:Y:S05]  /*0900*/  EXIT ;  /* 0x000000000000794d */ /* 0x000fea0003800000 */
.L_x_5:
[----:B------:R-:W-:-:S00]  /*0910*/  BRA `(.L_x_5) ;  /* 0xfffffffc00fc7947 */ /* 0x000fc0000383ffff */
[----:B------:R-:W-:-:S00]  /*0920*/  NOP ;  /* 0x0000000000007918 */ /* 0x000fc00000000000 */
        /* <DEDUP_REMOVED lines=13> */
.L_x_6:


//--------------------- .nv.shared.reserved.0     --------------------------
	.section	.nv.shared.reserved.0,"aw",@nobits
	.weak		__nv_reservedSMEM_offset_0_alias
	.size		__nv_reservedSMEM_offset_0_alias, 0, 64
	.other		__nv_reservedSMEM_offset_0_alias,@"STO_CUDA_RESERVED_SHARED STV_DEFAULT"
__nv_reservedSMEM_offset_0_alias:
	.zero		0
	.zero		64


//--------------------- .nv.constant0._Z6GPUaddPiii --------------------------
	.section	.nv.constant0._Z6GPUaddPiii,"a",@progbits
	.sectionflags	@""
	.align	4
.nv.constant0._Z6GPUaddPiii:
	.zero		912


//--------------------- SYMBOLS --------------------------

	.type		.nv.reservedSmem.offset0,@object
	.size		.nv.reservedSmem.offset0,0x4
